//
// Generated by NVIDIA NVVM Compiler
//
// Compiler Build ID: CL-36424714
// Cuda compilation tools, release 13.0, V13.0.88
// Based on NVVM 20.0.0
//

.version 9.0
.target sm_100
.address_size 64

	// .globl	_Z4initPdd

.visible .entry _Z4initPdd(
	.param .u64 .ptr .align 1 _Z4initPdd_param_0,
	.param .f64 _Z4initPdd_param_1
)
{
	.reg .b32 	%r<2>;
	.reg .b64 	%rd<5>;
	.reg .b64 	%fd<5>;

	ld.param.u64 	%rd1, [_Z4initPdd_param_0];
	ld.param.f64 	%fd1, [_Z4initPdd_param_1];
	cvta.to.global.u64 	%rd2, %rd1;
	mov.u32 	%r1, %tid.x;
	mul.wide.u32 	%rd3, %r1, 8;
	add.s64 	%rd4, %rd2, %rd3;
	ld.global.f64 	%fd2, [%rd4];
	mul.f64 	%fd3, %fd2, %fd2;
	mul.f64 	%fd4, %fd1, %fd3;
	st.global.f64 	[%rd4], %fd4;
	ret;

}
	// .globl	_Z3sumPd
.visible .entry _Z3sumPd(
	.param .u64 .ptr .align 1 _Z3sumPd_param_0
)
{
	.reg .pred 	%p<3>;
	.reg .b32 	%r<13>;
	.reg .b64 	%rd<7>;
	.reg .b64 	%fd<4>;

	ld.param.u64 	%rd2, [_Z3sumPd_param_0];
	cvta.to.global.u64 	%rd1, %rd2;
	mov.u32 	%r1, %tid.x;
	mov.u32 	%r11, %ntid.x;
	shl.b32 	%r3, %r1, 1;
	mov.b32 	%r12, 1;
$L__BB1_1:
	setp.ge.u32 	%p1, %r1, %r11;
	@%p1 bra 	$L__BB1_3;
	mul.lo.s32 	%r9, %r3, %r12;
	add.s32 	%r10, %r9, %r12;
	mul.wide.s32 	%rd3, %r10, 8;
	add.s64 	%rd4, %rd1, %rd3;
	ld.global.f64 	%fd1, [%rd4];
	mul.wide.s32 	%rd5, %r9, 8;
	add.s64 	%rd6, %rd1, %rd5;
	ld.global.f64 	%fd2, [%rd6];
	add.f64 	%fd3, %fd1, %fd2;
	st.global.f64 	[%rd6], %fd3;
$L__BB1_3:
	shl.b32 	%r12, %r12, 1;
	shr.u32 	%r7, %r11, 1;
	setp.gt.u32 	%p2, %r11, 1;
	mov.u32 	%r11, %r7;
	@%p2 bra 	$L__BB1_1;
	ret;

}


// ===== COMPILED SASS (sm_100) =====

	.target	sm_100

	.elftype	@"ET_EXEC"


//--------------------- .note.nv.tkinfo           --------------------------
	.section	.note.nv.tkinfo,"",@"SHT_NOTE"
	.sectionflags	@"SHF_NOTE_NV_TKINFO"
	.tkinfo
        /*0018*/ 	.word	0x00000002
        /*0030*/ 	.string	""
        /*0030*/ 	.string	"ptxas"
        /*0030*/ 	.string	"Cuda compilation tools, release 13.0, V13.0.88"
        /*0030*/ 	.string	"Build cuda_13.0.r13.0/compiler.36424714_0"
        /*0030*/ 	.string	"-arch sm_100 -m 64 "



//--------------------- .note.nv.cuinfo           --------------------------
	.section	.note.nv.cuinfo,"",@"SHT_NOTE"
	.sectionflags	@"SHF_NOTE_NV_CUINFO"
        /*0018*/ 	.short	0x0002
        /*001a*/ 	.short	0x0064
        /*001c*/ 	.short	0x0082
	.zero		2


//--------------------- .nv.info                  --------------------------
	.section	.nv.info,"",@"SHT_CUDA_INFO"
	.align	4


	//----- nvinfo : EIATTR_REGCOUNT
	.align		4
        /*0000*/ 	.byte	0x04, 0x2f
        /*0002*/ 	.short	(.L_1 - .L_0)
	.align		4
.L_0:
        /*0004*/ 	.word	index@(_Z4initPdd)
        /*0008*/ 	.word	0x0000000a


	//----- nvinfo : EIATTR_FRAME_SIZE
	.align		4
.L_1:
        /*000c*/ 	.byte	0x04, 0x11
        /*000e*/ 	.short	(.L_3 - .L_2)
	.align		4
.L_2:
        /*0010*/ 	.word	index@(_Z4initPdd)
        /*0014*/ 	.word	0x00000000


	//----- nvinfo : EIATTR_REGCOUNT
	.align		4
.L_3:
        /*0018*/ 	.byte	0x04, 0x2f
        /*001a*/ 	.short	(.L_5 - .L_4)
	.align		4
.L_4:
        /*001c*/ 	.word	index@(_Z3sumPd)
        /*0020*/ 	.word	0x0000000d


	//----- nvinfo : EIATTR_FRAME_SIZE
	.align		4
.L_5:
        /*0024*/ 	.byte	0x04, 0x11
        /*0026*/ 	.short	(.L_7 - .L_6)
	.align		4
.L_6:
        /*0028*/ 	.word	index@(_Z3sumPd)
        /*002c*/ 	.word	0x00000000


	//----- nvinfo : EIATTR_MIN_STACK_SIZE
	.align		4
.L_7:
        /*0030*/ 	.byte	0x04, 0x12
        /*0032*/ 	.short	(.L_9 - .L_8)
	.align		4
.L_8:
        /*0034*/ 	.word	index@(_Z3sumPd)
        /*0038*/ 	.word	0x00000000


	//----- nvinfo : EIATTR_MIN_STACK_SIZE
	.align		4
.L_9:
        /*003c*/ 	.byte	0x04, 0x12
        /*003e*/ 	.short	(.L_11 - .L_10)
	.align		4
.L_10:
        /*0040*/ 	.word	index@(_Z4initPdd)
        /*0044*/ 	.word	0x00000000
.L_11:


//--------------------- .nv.compat                --------------------------
	.section	.nv.compat,"",@"SHT_CUDA_COMPAT_INFO"
	.align	4
        /*0000*/ 	.byte	0x02, 0x09, 0x00, 0x00, 0x02, 0x02, 0x01, 0x00, 0x02, 0x05, 0x05, 0x00, 0x03, 0x07, 0x01, 0x01
        /*0010*/ 	.byte	0x02, 0x03, 0x00, 0x00, 0x02, 0x06, 0x01, 0x00, 0x04, 0x0b, 0x08, 0x00, 0x01, 0x00, 0x00, 0x00
        /*0020*/ 	.byte	0x00, 0x00, 0x00, 0x00


//--------------------- .nv.info._Z3sumPd         --------------------------
	.section	.nv.info._Z3sumPd,"",@"SHT_CUDA_INFO"
	.sectionflags	@""
	.align	4


	//----- nvinfo : EIATTR_CUDA_API_VERSION
	.align		4
        /*0000*/ 	.byte	0x04, 0x37
        /*0002*/ 	.short	(.L_13 - .L_12)
.L_12:
        /*0004*/ 	.word	0x00000082


	//----- nvinfo : EIATTR_KPARAM_INFO
	.align		4
.L_13:
        /*0008*/ 	.byte	0x04, 0x17
        /*000a*/ 	.short	(.L_15 - .L_14)
.L_14:
        /*000c*/ 	.word	0x00000000
        /*0010*/ 	.short	0x0000
        /*0012*/ 	.short	0x0000
        /*0014*/ 	.byte	0x00, 0xf5, 0x21, 0x00


	//----- nvinfo : EIATTR_SPARSE_MMA_MASK
	.align		4
.L_15:
        /*0018*/ 	.byte	0x03, 0x50
        /*001a*/ 	.short	0x0000


	//----- nvinfo : EIATTR_MAXREG_COUNT
	.align		4
        /*001c*/ 	.byte	0x03, 0x1b
        /*001e*/ 	.short	0x00ff


	//----- nvinfo : EIATTR_MERCURY_ISA_VERSION
	.align		4
        /*0020*/ 	.byte	0x03, 0x5f
        /*0022*/ 	.short	0x0101


	//----- nvinfo : EIATTR_VRC_CTA_INIT_COUNT
	.align		4
        /*0024*/ 	.byte	0x02, 0x4a
	.zero		1
	.zero		1


	//----- nvinfo : EIATTR_EXIT_INSTR_OFFSETS
	.align		4
        /*0028*/ 	.byte	0x04, 0x1c
        /*002a*/ 	.short	(.L_17 - .L_16)


	//   ....[0]....
.L_16:
        /*002c*/ 	.word	0x00000180


	//----- nvinfo : EIATTR_CRS_STACK_SIZE
	.align		4
.L_17:
        /*0030*/ 	.byte	0x04, 0x1e
        /*0032*/ 	.short	(.L_19 - .L_18)
.L_18:
        /*0034*/ 	.word	0x00000000


	//----- nvinfo : EIATTR_CBANK_PARAM_SIZE
	.align		4
.L_19:
        /*0038*/ 	.byte	0x03, 0x19
        /*003a*/ 	.short	0x0008


	//----- nvinfo : EIATTR_PARAM_CBANK
	.align		4
        /*003c*/ 	.byte	0x04, 0x0a
        /*003e*/ 	.short	(.L_21 - .L_20)
	.align		4
.L_20:
        /*0040*/ 	.word	index@(.nv.constant0._Z3sumPd)
        /*0044*/ 	.short	0x0380
        /*0046*/ 	.short	0x0008


	//----- nvinfo : EIATTR_SW_WAR
	.align		4
.L_21:
        /*0048*/ 	.byte	0x04, 0x36
        /*004a*/ 	.short	(.L_23 - .L_22)
.L_22:
        /*004c*/ 	.word	0x00000008
.L_23:


//--------------------- .nv.info._Z4initPdd       --------------------------
	.section	.nv.info._Z4initPdd,"",@"SHT_CUDA_INFO"
	.sectionflags	@""
	.align	4


	//----- nvinfo : EIATTR_CUDA_API_VERSION
	.align		4
        /*0000*/ 	.byte	0x04, 0x37
        /*0002*/ 	.short	(.L_25 - .L_24)
.L_24:
        /*0004*/ 	.word	0x00000082


	//----- nvinfo : EIATTR_KPARAM_INFO
	.align		4
.L_25:
        /*0008*/ 	.byte	0x04, 0x17
        /*000a*/ 	.short	(.L_27 - .L_26)
.L_26:
        /*000c*/ 	.word	0x00000000
        /*0010*/ 	.short	0x0001
        /*0012*/ 	.short	0x0008
        /*0014*/ 	.byte	0x00, 0xf0, 0x21, 0x00


	//----- nvinfo : EIATTR_KPARAM_INFO
	.align		4
.L_27:
        /*0018*/ 	.byte	0x04, 0x17
        /*001a*/ 	.short	(.L_29 - .L_28)
.L_28:
        /*001c*/ 	.word	0x00000000
        /*0020*/ 	.short	0x0000
        /*0022*/ 	.short	0x0000
        /*0024*/ 	.byte	0x00, 0xf5, 0x21, 0x00


	//----- nvinfo : EIATTR_SPARSE_MMA_MASK
	.align		4
.L_29:
        /*0028*/ 	.byte	0x03, 0x50
        /*002a*/ 	.short	0x0000


	//----- nvinfo : EIATTR_MAXREG_COUNT
	.align		4
        /*002c*/ 	.byte	0x03, 0x1b
        /*002e*/ 	.short	0x00ff


	//----- nvinfo : EIATTR_MERCURY_ISA_VERSION
	.align		4
        /*0030*/ 	.byte	0x03, 0x5f
        /*0032*/ 	.short	0x0101


	//----- nvinfo : EIATTR_VRC_CTA_INIT_COUNT
	.align		4
        /*0034*/ 	.byte	0x02, 0x4a
	.zero		1
	.zero		1


	//----- nvinfo : EIATTR_EXIT_INSTR_OFFSETS
	.align		4
        /*0038*/ 	.byte	0x04, 0x1c
        /*003a*/ 	.short	(.L_31 - .L_30)


	//   ....[0]....
.L_30:
        /*003c*/ 	.word	0x000000a0


	//----- nvinfo : EIATTR_CBANK_PARAM_SIZE
	.align		4
.L_31:
        /*0040*/ 	.byte	0x03, 0x19
        /*0042*/ 	.short	0x0010


	//----- nvinfo : EIATTR_PARAM_CBANK
	.align		4
        /*0044*/ 	.byte	0x04, 0x0a
        /*0046*/ 	.short	(.L_33 - .L_32)
	.align		4
.L_32:
        /*0048*/ 	.word	index@(.nv.constant0._Z4initPdd)
        /*004c*/ 	.short	0x0380
        /*004e*/ 	.short	0x0010


	//----- nvinfo : EIATTR_SW_WAR
	.align		4
.L_33:
        /*0050*/ 	.byte	0x04, 0x36
        /*0052*/ 	.short	(.L_35 - .L_34)
.L_34:
        /*0054*/ 	.word	0x00000008
.L_35:


//--------------------- .nv.callgraph             --------------------------
	.section	.nv.callgraph,"",@"SHT_CUDA_CALLGRAPH"
	.align	4
	.sectionentsize	8
	.align		4
        /*0000*/ 	.word	0x00000000
	.align		4
        /*0004*/ 	.word	0xffffffff
	.align		4
        /*0008*/ 	.word	0x00000000
	.align		4
        /*000c*/ 	.word	0xfffffffe
	.align		4
        /*0010*/ 	.word	0x00000000
	.align		4
        /*0014*/ 	.word	0xfffffffd
	.align		4
        /*0018*/ 	.word	0x00000000
	.align		4
        /*001c*/ 	.word	0xfffffffc


//--------------------- .text._Z3sumPd            --------------------------
	.section	.text._Z3sumPd,"ax",@progbits
	.align	128
        .global         _Z3sumPd
        .type           _Z3sumPd,@function
        .size           _Z3sumPd,(.L_x_5 - _Z3sumPd)
        .other          _Z3sumPd,@"STO_CUDA_ENTRY STV_DEFAULT"
_Z3sumPd:
.text._Z3sumPd:
[----:B------:R-:W-:Y:S01]  /*0000*/  LDC R1, c[0x0][0x37c] ;  /* 0x0000df00ff017b82 */ /* 0x000fe20000000800 */
[----:B------:R-:W0:Y:S07]  /*0010*/  S2R R10, SR_TID.X ;  /* 0x00000000000a7919 */ /* 0x000e2e0000002100 */
[----:B------:R-:W1:Y:S01]  /*0020*/  LDC.64 R8, c[0x0][0x380] ;  /* 0x0000e000ff087b82 */ /* 0x000e620000000a00 */
[----:B------:R-:W2:Y:S01]  /*0030*/  LDCU.64 UR8, c[0x0][0x358] ;  /* 0x00006b00ff0877ac */ /* 0x000ea20008000a00 */
[----:B------:R-:W3:Y:S01]  /*0040*/  LDCU UR4, c[0x0][0x360] ;  /* 0x00006c00ff0477ac */ /* 0x000ee20008000800 */
[----:B------:R-:W-:Y:S01]  /*0050*/  UMOV UR6, 0x1 ;  /* 0x0000000100067882 */ /* 0x000fe20000000000 */
[----:B0-23--:R-:W-:-:S07]  /*0060*/  SHF.L.U32 R0, R10, 0x1, RZ ;  /* 0x000000010a007819 */ /* 0x00dfce00000006ff */
.L_x_2:
[----:B------:R-:W-:Y:S01]  /*0070*/  ISETP.GE.U32.AND P0, PT, R10, UR4, PT ;  /* 0x000000040a007c0c */ /* 0x000fe2000bf06070 */
[----:B------:R-:W-:-:S12]  /*0080*/  BSSY.RECONVERGENT B0, `(.L_x_0) ;  /* 0x000000a000007945 */ /* 0x000fd80003800200 */
[----:B0-----:R-:W-:Y:S05]  /*0090*/  @P0 BRA `(.L_x_1) ;  /* 0x0000000000200947 */ /* 0x001fea0003800000 */
[----:B------:R-:W-:-:S05]  /*00a0*/  IMAD R5, R0, UR6, RZ ;  /* 0x0000000600057c24 */ /* 0x000fca000f8e02ff */
[C---:B------:R-:W-:Y:S01]  /*00b0*/  IADD3 R3, PT, PT, R5.reuse, UR6, RZ ;  /* 0x0000000605037c10 */ /* 0x040fe2000fffe0ff */
[----:B-1----:R-:W-:-:S04]  /*00c0*/  IMAD.WIDE R4, R5, 0x8, R8 ;  /* 0x0000000805047825 */ /* 0x002fc800078e0208 */
[----:B------:R-:W-:Y:S01]  /*00d0*/  IMAD.WIDE R2, R3, 0x8, R8 ;  /* 0x0000000803027825 */ /* 0x000fe200078e0208 */
[----:B------:R-:W2:Y:S05]  /*00e0*/  LDG.E.64 R6, desc[UR8][R4.64] ;  /* 0x0000000804067981 */ /* 0x000eaa000c1e1b00 */
[----:B------:R-:W2:Y:S02]  /*00f0*/  LDG.E.64 R2, desc[UR8][R2.64] ;  /* 0x0000000802027981 */ /* 0x000ea4000c1e1b00 */
[----:B--2---:R-:W-:-:S07]  /*0100*/  DADD R6, R2, R6 ;  /* 0x0000000002067229 */ /* 0x004fce0000000006 */
[----:B------:R0:W-:Y:S04]  /*0110*/  STG.E.64 desc[UR8][R4.64], R6 ;  /* 0x0000000604007986 */ /* 0x0001e8000c101b08 */
.L_x_1:
[----:B------:R-:W-:Y:S05]  /*0120*/  BSYNC.RECONVERGENT B0 ;  /* 0x0000000000007941 */ /* 0x000fea0003800200 */
.L_x_0:
[----:B------:R-:W-:Y:S02]  /*0130*/  UISETP.GT.U32.AND UP0, UPT, UR4, 0x1, UPT ;  /* 0x000000010400788c */ /* 0x000fe4000bf04070 */
[----:B------:R-:W-:Y:S02]  /*0140*/  USHF.R.U32.HI UR5, URZ, 0x1, UR4 ;  /* 0x00000001ff057899 */ /* 0x000fe40008011604 */
[----:B------:R-:W-:-:S05]  /*0150*/  USHF.L.U32 UR6, UR6, 0x1, URZ ;  /* 0x0000000106067899 */ /* 0x000fca00080006ff */
[----:B------:R-:W-:Y:S01]  /*0160*/  UMOV UR4, UR5 ;  /* 0x0000000500047c82 */ /* 0x000fe20008000000 */
[----:B------:R-:W-:Y:S06]  /*0170*/  BRA.U UP0, `(.L_x_2) ;  /* 0xfffffffd00bc7547 */ /* 0x000fec000b83ffff */
[----:B------:R-:W-:Y:S05]  /*0180*/  EXIT ;  /* 0x000000000000794d */ /* 0x000fea0003800000 */
.L_x_3:
[----:B------:R-:W-:-:S00]  /*0190*/  BRA `(.L_x_3) ;  /* 0xfffffffc00fc7947 */ /* 0x000fc0000383ffff */
[----:B------:R-:W-:-:S00]  /*01a0*/  NOP ;  /* 0x0000000000007918 */ /* 0x000fc00000000000 */
        /* <DEDUP_REMOVED lines=13> */
.L_x_5:


//--------------------- .text._Z4initPdd          --------------------------
	.section	.text._Z4initPdd,"ax",@progbits
	.align	128
        .global         _Z4initPdd
        .type           _Z4initPdd,@function
        .size           _Z4initPdd,(.L_x_6 - _Z4initPdd)
        .other          _Z4initPdd,@"STO_CUDA_ENTRY STV_DEFAULT"
_Z4initPdd:
.text._Z4initPdd:
[----:B------:R-:W-:Y:S01]  /*0000*/  LDC R1, c[0x0][0x37c] ;  /* 0x0000df00ff017b82 */ /* 0x000fe20000000800 */
[----:B------:R-:W0:Y:S07]  /*0010*/  S2R R5, SR_TID.X ;  /* 0x0000000000057919 */ /* 0x000e2e0000002100 */
[----:B------:R-:W0:Y:S01]  /*0020*/  LDC.64 R2, c[0x0][0x380] ;  /* 0x0000e000ff027b82 */ /* 0x000e220000000a00 */
[----:B------:R-:W1:Y:S07]  /*0030*/  LDCU.64 UR4, c[0x0][0x358] ;  /* 0x00006b00ff0477ac */ /* 0x000e6e0008000a00 */
[----:B------:R-:W2:Y:S01]  /*0040*/  LDC.64 R6, c[0x0][0x388] ;  /* 0x0000e200ff067b82 */ /* 0x000ea20000000a00 */
[----:B0-----:R-:W-:-:S05]  /*0050*/  IMAD.WIDE.U32 R2, R5, 0x8, R2 ;  /* 0x0000000805027825 */ /* 0x001fca00078e0002 */
[----:B-1----:R-:W3:Y:S02]  /*0060*/  LDG.E.64 R4, desc[UR4][R2.64] ;  /* 0x0000000402047981 */ /* 0x002ee4000c1e1b00 */
[----:B---3--:R-:W-:-:S08]  /*0070*/  DMUL R4, R4, R4 ;  /* 0x0000000404047228 */ /* 0x008fd00000000000 */
[----:B--2---:R-:W-:-:S07]  /*0080*/  DMUL R4, R4, R6 ;  /* 0x0000000604047228 */ /* 0x004fce0000000000 */
[----:B------:R-:W-:Y:S01]  /*0090*/  STG.E.64 desc[UR4][R2.64], R4 ;  /* 0x0000000402007986 */ /* 0x000fe2000c101b04 */
[----:B------:R-:W-:Y:S05]  /*00a0*/  EXIT ;  /* 0x000000000000794d */ /* 0x000fea0003800000 */
.L_x_4:
        /* <DEDUP_REMOVED lines=13> */
.L_x_6:


//--------------------- .nv.shared.reserved.0     --------------------------
	.section	.nv.shared.reserved.0,"aw",@nobits
	.weak		__nv_reservedSMEM_offset_0_alias
	.size		__nv_reservedSMEM_offset_0_alias, 0, 64
	.other		__nv_reservedSMEM_offset_0_alias,@"STO_CUDA_RESERVED_SHARED STV_DEFAULT"
__nv_reservedSMEM_offset_0_alias:
	.zero		0
	.zero		64


//--------------------- .nv.constant0._Z3sumPd    --------------------------
	.section	.nv.constant0._Z3sumPd,"a",@progbits
	.sectionflags	@""
	.align	4
.nv.constant0._Z3sumPd:
	.zero		904


//--------------------- .nv.constant0._Z4initPdd  --------------------------
	.section	.nv.constant0._Z4initPdd,"a",@progbits
	.sectionflags	@""
	.align	4
.nv.constant0._Z4initPdd:
	.zero		912


//--------------------- SYMBOLS --------------------------

	.type		.nv.reservedSmem.offset0,@object
	.size		.nv.reservedSmem.offset0,0x4
